//
// Generated by NVIDIA NVVM Compiler
//
// Compiler Build ID: CL-36424714
// Cuda compilation tools, release 13.0, V13.0.88
// Based on NVVM 20.0.0
//

.version 9.0
.target sm_100
.address_size 64

	// .globl	_Z11resizeImagePKhPhiiii

.visible .entry _Z11resizeImagePKhPhiiii(
	.param .u64 .ptr .align 1 _Z11resizeImagePKhPhiiii_param_0,
	.param .u64 .ptr .align 1 _Z11resizeImagePKhPhiiii_param_1,
	.param .u32 _Z11resizeImagePKhPhiiii_param_2,
	.param .u32 _Z11resizeImagePKhPhiiii_param_3,
	.param .u32 _Z11resizeImagePKhPhiiii_param_4,
	.param .u32 _Z11resizeImagePKhPhiiii_param_5
)
{
	.reg .pred 	%p<4>;
	.reg .b16 	%rs<2>;
	.reg .b32 	%r<19>;
	.reg .b32 	%f<11>;
	.reg .b64 	%rd<9>;

	ld.param.u64 	%rd1, [_Z11resizeImagePKhPhiiii_param_0];
	ld.param.u64 	%rd2, [_Z11resizeImagePKhPhiiii_param_1];
	ld.param.u32 	%r3, [_Z11resizeImagePKhPhiiii_param_2];
	ld.param.u32 	%r4, [_Z11resizeImagePKhPhiiii_param_3];
	ld.param.u32 	%r5, [_Z11resizeImagePKhPhiiii_param_4];
	ld.param.u32 	%r7, [_Z11resizeImagePKhPhiiii_param_5];
	mov.u32 	%r8, %ctaid.x;
	mov.u32 	%r9, %ntid.x;
	mov.u32 	%r10, %tid.x;
	mad.lo.s32 	%r1, %r8, %r9, %r10;
	mov.u32 	%r11, %ctaid.y;
	mov.u32 	%r12, %ntid.y;
	mov.u32 	%r13, %tid.y;
	mad.lo.s32 	%r14, %r11, %r12, %r13;
	setp.ge.s32 	%p1, %r1, %r5;
	setp.ge.s32 	%p2, %r14, %r7;
	or.pred  	%p3, %p1, %p2;
	@%p3 bra 	$L__BB0_2;
	cvta.to.global.u64 	%rd3, %rd1;
	cvta.to.global.u64 	%rd4, %rd2;
	cvt.rn.f32.s32 	%f1, %r1;
	cvt.rn.f32.s32 	%f2, %r5;
	div.rn.f32 	%f3, %f1, %f2;
	cvt.rn.f32.s32 	%f4, %r3;
	mul.f32 	%f5, %f3, %f4;
	cvt.rn.f32.u32 	%f6, %r14;
	cvt.rn.f32.u32 	%f7, %r7;
	div.rn.f32 	%f8, %f6, %f7;
	cvt.rn.f32.s32 	%f9, %r4;
	mul.f32 	%f10, %f8, %f9;
	cvt.rzi.s32.f32 	%r15, %f5;
	cvt.rzi.s32.f32 	%r16, %f10;
	mad.lo.s32 	%r17, %r16, %r3, %r15;
	mad.lo.s32 	%r18, %r5, %r14, %r1;
	cvt.s64.s32 	%rd5, %r17;
	add.s64 	%rd6, %rd3, %rd5;
	ld.global.u8 	%rs1, [%rd6];
	cvt.s64.s32 	%rd7, %r18;
	add.s64 	%rd8, %rd4, %rd7;
	st.global.u8 	[%rd8], %rs1;
$L__BB0_2:
	ret;

}


// ===== COMPILED SASS (sm_100) =====

	.target	sm_100

	.elftype	@"ET_EXEC"


//--------------------- .note.nv.tkinfo           --------------------------
	.section	.note.nv.tkinfo,"",@"SHT_NOTE"
	.sectionflags	@"SHF_NOTE_NV_TKINFO"
	.tkinfo
        /*0018*/ 	.word	0x00000002
        /*0030*/ 	.string	""
        /*0030*/ 	.string	"ptxas"
        /*0030*/ 	.string	"Cuda compilation tools, release 13.0, V13.0.88"
        /*0030*/ 	.string	"Build cuda_13.0.r13.0/compiler.36424714_0"
        /*0030*/ 	.string	"-arch sm_100 -m 64 "



//--------------------- .note.nv.cuinfo           --------------------------
	.section	.note.nv.cuinfo,"",@"SHT_NOTE"
	.sectionflags	@"SHF_NOTE_NV_CUINFO"
        /*0018*/ 	.short	0x0002
        /*001a*/ 	.short	0x0064
        /*001c*/ 	.short	0x0082
	.zero		2


//--------------------- .nv.info                  --------------------------
	.section	.nv.info,"",@"SHT_CUDA_INFO"
	.align	4


	//----- nvinfo : EIATTR_REGCOUNT
	.align		4
        /*0000*/ 	.byte	0x04, 0x2f
        /*0002*/ 	.short	(.L_1 - .L_0)
	.align		4
.L_0:
        /*0004*/ 	.word	index@(_Z11resizeImagePKhPhiiii)
        /*0008*/ 	.word	0x00000011


	//----- nvinfo : EIATTR_FRAME_SIZE
	.align		4
.L_1:
        /*000c*/ 	.byte	0x04, 0x11
        /*000e*/ 	.short	(.L_3 - .L_2)
	.align		4
.L_2:
        /*0010*/ 	.word	index@($__internal_0_$__cuda_sm3x_div_rn_noftz_f32_slowpath)
        /*0014*/ 	.word	0x00000000


	//----- nvinfo : EIATTR_FRAME_SIZE
	.align		4
.L_3:
        /*0018*/ 	.byte	0x04, 0x11
        /*001a*/ 	.short	(.L_5 - .L_4)
	.align		4
.L_4:
        /*001c*/ 	.word	index@(_Z11resizeImagePKhPhiiii)
        /*0020*/ 	.word	0x00000000


	//----- nvinfo : EIATTR_MIN_STACK_SIZE
	.align		4
.L_5:
        /*0024*/ 	.byte	0x04, 0x12
        /*0026*/ 	.short	(.L_7 - .L_6)
	.align		4
.L_6:
        /*0028*/ 	.word	index@(_Z11resizeImagePKhPhiiii)
        /*002c*/ 	.word	0x00000000
.L_7:


//--------------------- .nv.compat                --------------------------
	.section	.nv.compat,"",@"SHT_CUDA_COMPAT_INFO"
	.align	4
        /*0000*/ 	.byte	0x02, 0x09, 0x00, 0x00, 0x02, 0x02, 0x01, 0x00, 0x02, 0x05, 0x05, 0x00, 0x03, 0x07, 0x01, 0x01
        /*0010*/ 	.byte	0x02, 0x03, 0x00, 0x00, 0x02, 0x06, 0x01, 0x00, 0x04, 0x0b, 0x08, 0x00, 0x01, 0x00, 0x00, 0x00
        /*0020*/ 	.byte	0x00, 0x00, 0x00, 0x00


//--------------------- .nv.info._Z11resizeImagePKhPhiiii --------------------------
	.section	.nv.info._Z11resizeImagePKhPhiiii,"",@"SHT_CUDA_INFO"
	.sectionflags	@""
	.align	4


	//----- nvinfo : EIATTR_CUDA_API_VERSION
	.align		4
        /*0000*/ 	.byte	0x04, 0x37
        /*0002*/ 	.short	(.L_9 - .L_8)
.L_8:
        /*0004*/ 	.word	0x00000082


	//----- nvinfo : EIATTR_KPARAM_INFO
	.align		4
.L_9:
        /*0008*/ 	.byte	0x04, 0x17
        /*000a*/ 	.short	(.L_11 - .L_10)
.L_10:
        /*000c*/ 	.word	0x00000000
        /*0010*/ 	.short	0x0005
        /*0012*/ 	.short	0x001c
        /*0014*/ 	.byte	0x00, 0xf0, 0x11, 0x00


	//----- nvinfo : EIATTR_KPARAM_INFO
	.align		4
.L_11:
        /*0018*/ 	.byte	0x04, 0x17
        /*001a*/ 	.short	(.L_13 - .L_12)
.L_12:
        /*001c*/ 	.word	0x00000000
        /*0020*/ 	.short	0x0004
        /*0022*/ 	.short	0x0018
        /*0024*/ 	.byte	0x00, 0xf0, 0x11, 0x00


	//----- nvinfo : EIATTR_KPARAM_INFO
	.align		4
.L_13:
        /*0028*/ 	.byte	0x04, 0x17
        /*002a*/ 	.short	(.L_15 - .L_14)
.L_14:
        /*002c*/ 	.word	0x00000000
        /*0030*/ 	.short	0x0003
        /*0032*/ 	.short	0x0014
        /*0034*/ 	.byte	0x00, 0xf0, 0x11, 0x00


	//----- nvinfo : EIATTR_KPARAM_INFO
	.align		4
.L_15:
        /*0038*/ 	.byte	0x04, 0x17
        /*003a*/ 	.short	(.L_17 - .L_16)
.L_16:
        /*003c*/ 	.word	0x00000000
        /*0040*/ 	.short	0x0002
        /*0042*/ 	.short	0x0010
        /*0044*/ 	.byte	0x00, 0xf0, 0x11, 0x00


	//----- nvinfo : EIATTR_KPARAM_INFO
	.align		4
.L_17:
        /*0048*/ 	.byte	0x04, 0x17
        /*004a*/ 	.short	(.L_19 - .L_18)
.L_18:
        /*004c*/ 	.word	0x00000000
        /*0050*/ 	.short	0x0001
        /*0052*/ 	.short	0x0008
        /*0054*/ 	.byte	0x00, 0xf5, 0x21, 0x00


	//----- nvinfo : EIATTR_KPARAM_INFO
	.align		4
.L_19:
        /*0058*/ 	.byte	0x04, 0x17
        /*005a*/ 	.short	(.L_21 - .L_20)
.L_20:
        /*005c*/ 	.word	0x00000000
        /*0060*/ 	.short	0x0000
        /*0062*/ 	.short	0x0000
        /*0064*/ 	.byte	0x00, 0xf5, 0x21, 0x00


	//----- nvinfo : EIATTR_SPARSE_MMA_MASK
	.align		4
.L_21:
        /*0068*/ 	.byte	0x03, 0x50
        /*006a*/ 	.short	0x0000


	//----- nvinfo : EIATTR_MAXREG_COUNT
	.align		4
        /*006c*/ 	.byte	0x03, 0x1b
        /*006e*/ 	.short	0x00ff


	//----- nvinfo : EIATTR_MERCURY_ISA_VERSION
	.align		4
        /*0070*/ 	.byte	0x03, 0x5f
        /*0072*/ 	.short	0x0101


	//----- nvinfo : EIATTR_VRC_CTA_INIT_COUNT
	.align		4
        /*0074*/ 	.byte	0x02, 0x4a
	.zero		1
	.zero		1


	//----- nvinfo : EIATTR_EXIT_INSTR_OFFSETS
	.align		4
        /*0078*/ 	.byte	0x04, 0x1c
        /*007a*/ 	.short	(.L_23 - .L_22)


	//   ....[0]....
.L_22:
        /*007c*/ 	.word	0x000000c0


	//   ....[1]....
        /*0080*/ 	.word	0x00000400


	//----- nvinfo : EIATTR_CRS_STACK_SIZE
	.align		4
.L_23:
        /*0084*/ 	.byte	0x04, 0x1e
        /*0086*/ 	.short	(.L_25 - .L_24)
.L_24:
        /*0088*/ 	.word	0x00000000


	//----- nvinfo : EIATTR_CBANK_PARAM_SIZE
	.align		4
.L_25:
        /*008c*/ 	.byte	0x03, 0x19
        /*008e*/ 	.short	0x0020


	//----- nvinfo : EIATTR_PARAM_CBANK
	.align		4
        /*0090*/ 	.byte	0x04, 0x0a
        /*0092*/ 	.short	(.L_27 - .L_26)
	.align		4
.L_26:
        /*0094*/ 	.word	index@(.nv.constant0._Z11resizeImagePKhPhiiii)
        /*0098*/ 	.short	0x0380
        /*009a*/ 	.short	0x0020


	//----- nvinfo : EIATTR_SW_WAR
	.align		4
.L_27:
        /*009c*/ 	.byte	0x04, 0x36
        /*009e*/ 	.short	(.L_29 - .L_28)
.L_28:
        /*00a0*/ 	.word	0x00000008
.L_29:


//--------------------- .nv.callgraph             --------------------------
	.section	.nv.callgraph,"",@"SHT_CUDA_CALLGRAPH"
	.align	4
	.sectionentsize	8
	.align		4
        /*0000*/ 	.word	0x00000000
	.align		4
        /*0004*/ 	.word	0xffffffff
	.align		4
        /*0008*/ 	.word	0x00000000
	.align		4
        /*000c*/ 	.word	0xfffffffe
	.align		4
        /*0010*/ 	.word	0x00000000
	.align		4
        /*0014*/ 	.word	0xfffffffd
	.align		4
        /*0018*/ 	.word	0x00000000
	.align		4
        /*001c*/ 	.word	0xfffffffc


//--------------------- .text._Z11resizeImagePKhPhiiii --------------------------
	.section	.text._Z11resizeImagePKhPhiiii,"ax",@progbits
	.align	128
        .global         _Z11resizeImagePKhPhiiii
        .type           _Z11resizeImagePKhPhiiii,@function
        .size           _Z11resizeImagePKhPhiiii,(.L_x_16 - _Z11resizeImagePKhPhiiii)
        .other          _Z11resizeImagePKhPhiiii,@"STO_CUDA_ENTRY STV_DEFAULT"
_Z11resizeImagePKhPhiiii:
.text._Z11resizeImagePKhPhiiii:
[----:B------:R-:W-:Y:S01]  /*0000*/  LDC R1, c[0x0][0x37c] ;  /* 0x0000df00ff017b82 */ /* 0x000fe20000000800 */
[----:B------:R-:W0:Y:S07]  /*0010*/  S2R R0, SR_TID.Y ;  /* 0x0000000000007919 */ /* 0x000e2e0000002200 */
[----:B------:R-:W1:Y:S01]  /*0020*/  LDC R2, c[0x0][0x360] ;  /* 0x0000d800ff027b82 */ /* 0x000e620000000800 */
[----:B------:R-:W2:Y:S01]  /*0030*/  LDCU.64 UR6, c[0x0][0x398] ;  /* 0x00007300ff0677ac */ /* 0x000ea20008000a00 */
[----:B------:R-:W1:Y:S06]  /*0040*/  S2R R3, SR_TID.X ;  /* 0x0000000000037919 */ /* 0x000e6c0000002100 */
[----:B------:R-:W0:Y:S08]  /*0050*/  S2UR UR5, SR_CTAID.Y ;  /* 0x00000000000579c3 */ /* 0x000e300000002600 */
[----:B------:R-:W0:Y:S08]  /*0060*/  LDC R5, c[0x0][0x364] ;  /* 0x0000d900ff057b82 */ /* 0x000e300000000800 */
[----:B------:R-:W1:Y:S01]  /*0070*/  S2UR UR4, SR_CTAID.X ;  /* 0x00000000000479c3 */ /* 0x000e620000002500 */
[----:B0-----:R-:W-:-:S05]  /*0080*/  IMAD R5, R5, UR5, R0 ;  /* 0x0000000505057c24 */ /* 0x001fca000f8e0200 */
[----:B--2---:R-:W-:Y:S01]  /*0090*/  ISETP.GE.AND P0, PT, R5, UR7, PT ;  /* 0x0000000705007c0c */ /* 0x004fe2000bf06270 */
[----:B-1----:R-:W-:-:S05]  /*00a0*/  IMAD R2, R2, UR4, R3 ;  /* 0x0000000402027c24 */ /* 0x002fca000f8e0203 */
[----:B------:R-:W-:-:S13]  /*00b0*/  ISETP.GE.OR P0, PT, R2, UR6, P0 ;  /* 0x0000000602007c0c */ /* 0x000fda0008706670 */
[----:B------:R-:W-:Y:S05]  /*00c0*/  @P0 EXIT ;  /* 0x000000000000094d */ /* 0x000fea0003800000 */
[----:B------:R-:W-:Y:S01]  /*00d0*/  I2FP.F32.S32 R3, UR6 ;  /* 0x0000000600037c45 */ /* 0x000fe20008201400 */
[----:B------:R-:W-:Y:S01]  /*00e0*/  BSSY.RECONVERGENT B0, `(.L_x_0) ;  /* 0x000000d000007945 */ /* 0x000fe20003800200 */
[----:B------:R-:W-:Y:S02]  /*00f0*/  I2FP.F32.S32 R0, R2 ;  /* 0x0000000200007245 */ /* 0x000fe40000201400 */
[----:B------:R-:W0:Y:S08]  /*0100*/  MUFU.RCP R4, R3 ;  /* 0x0000000300047308 */ /* 0x000e300000001000 */
[----:B------:R-:W1:Y:S01]  /*0110*/  FCHK P0, R0, R3 ;  /* 0x0000000300007302 */ /* 0x000e620000000000 */
[----:B0-----:R-:W-:-:S04]  /*0120*/  FFMA R7, -R3, R4, 1 ;  /* 0x3f80000003077423 */ /* 0x001fc80000000104 */
[----:B------:R-:W-:-:S04]  /*0130*/  FFMA R7, R4, R7, R4 ;  /* 0x0000000704077223 */ /* 0x000fc80000000004 */
[----:B------:R-:W-:-:S04]  /*0140*/  FFMA R4, R0, R7, RZ ;  /* 0x0000000700047223 */ /* 0x000fc800000000ff */
[----:B------:R-:W-:-:S04]  /*0150*/  FFMA R6, -R3, R4, R0 ;  /* 0x0000000403067223 */ /* 0x000fc80000000100 */
[----:B------:R-:W-:Y:S01]  /*0160*/  FFMA R4, R7, R6, R4 ;  /* 0x0000000607047223 */ /* 0x000fe20000000004 */
[----:B-1----:R-:W-:Y:S06]  /*0170*/  @!P0 BRA `(.L_x_1) ;  /* 0x00000000000c8947 */ /* 0x002fec0003800000 */
[----:B------:R-:W-:-:S07]  /*0180*/  MOV R6, 0x1a0 ;  /* 0x000001a000067802 */ /* 0x000fce0000000f00 */
[----:B------:R-:W-:Y:S05]  /*0190*/  CALL.REL.NOINC `($__internal_0_$__cuda_sm3x_div_rn_noftz_f32_slowpath) ;  /* 0x00000000009c7944 */ /* 0x000fea0003c00000 */
[----:B------:R-:W-:-:S07]  /*01a0*/  IMAD.MOV.U32 R4, RZ, RZ, R0 ;  /* 0x000000ffff047224 */ /* 0x000fce00078e0000 */
.L_x_1:
[----:B------:R-:W-:Y:S05]  /*01b0*/  BSYNC.RECONVERGENT B0 ;  /* 0x0000000000007941 */ /* 0x000fea0003800200 */
.L_x_0:
[----:B------:R-:W0:Y:S01]  /*01c0*/  LDCU UR4, c[0x0][0x39c] ;  /* 0x00007380ff0477ac */ /* 0x000e220008000800 */
[----:B------:R-:W-:Y:S01]  /*01d0*/  I2FP.F32.U32 R0, R5 ;  /* 0x0000000500007245 */ /* 0x000fe20000201000 */
[----:B------:R-:W-:Y:S01]  /*01e0*/  BSSY.RECONVERGENT B0, `(.L_x_2) ;  /* 0x0000012000007945 */ /* 0x000fe20003800200 */
[----:B------:R-:W1:Y:S01]  /*01f0*/  LDCU UR6, c[0x0][0x390] ;  /* 0x00007200ff0677ac */ /* 0x000e620008000800 */
[----:B0-----:R-:W-:Y:S01]  /*0200*/  I2FP.F32.U32 R7, UR4 ;  /* 0x0000000400077c45 */ /* 0x001fe20008201000 */
[----:B------:R-:W0:Y:S03]  /*0210*/  LDCU.64 UR4, c[0x0][0x358] ;  /* 0x00006b00ff0477ac */ /* 0x000e260008000a00 */
[----:B------:R-:W2:Y:S08]  /*0220*/  MUFU.RCP R6, R7 ;  /* 0x0000000700067308 */ /* 0x000eb00000001000 */
[----:B------:R-:W3:Y:S01]  /*0230*/  FCHK P0, R0, R7 ;  /* 0x0000000700007302 */ /* 0x000ee20000000000 */
[----:B--2---:R-:W-:-:S04]  /*0240*/  FFMA R3, -R7, R6, 1 ;  /* 0x3f80000007037423 */ /* 0x004fc80000000106 */
[----:B------:R-:W-:Y:S01]  /*0250*/  FFMA R9, R6, R3, R6 ;  /* 0x0000000306097223 */ /* 0x000fe20000000006 */
[----:B-1----:R-:W-:-:S03]  /*0260*/  I2FP.F32.S32 R3, UR6 ;  /* 0x0000000600037c45 */ /* 0x002fc60008201400 */
[----:B------:R-:W-:Y:S02]  /*0270*/  FFMA R6, R0, R9, RZ ;  /* 0x0000000900067223 */ /* 0x000fe400000000ff */
[----:B------:R-:W-:Y:S02]  /*0280*/  FMUL R4, R3, R4 ;  /* 0x0000000403047220 */ /* 0x000fe40000400000 */
[----:B------:R-:W-:-:S04]  /*0290*/  FFMA R8, -R7, R6, R0 ;  /* 0x0000000607087223 */ /* 0x000fc80000000100 */
[----:B------:R-:W-:Y:S01]  /*02a0*/  FFMA R6, R9, R8, R6 ;  /* 0x0000000809067223 */ /* 0x000fe20000000006 */
[----:B0--3--:R-:W-:Y:S06]  /*02b0*/  @!P0 BRA `(.L_x_3) ;  /* 0x0000000000108947 */ /* 0x009fec0003800000 */
[----:B------:R-:W-:Y:S01]  /*02c0*/  IMAD.MOV.U32 R3, RZ, RZ, R7 ;  /* 0x000000ffff037224 */ /* 0x000fe200078e0007 */
[----:B------:R-:W-:-:S07]  /*02d0*/  MOV R6, 0x2f0 ;  /* 0x000002f000067802 */ /* 0x000fce0000000f00 */
[----:B------:R-:W-:Y:S05]  /*02e0*/  CALL.REL.NOINC `($__internal_0_$__cuda_sm3x_div_rn_noftz_f32_slowpath) ;  /* 0x0000000000487944 */ /* 0x000fea0003c00000 */
[----:B------:R-:W-:-:S07]  /*02f0*/  IMAD.MOV.U32 R6, RZ, RZ, R0 ;  /* 0x000000ffff067224 */ /* 0x000fce00078e0000 */
.L_x_3:
[----:B------:R-:W-:Y:S05]  /*0300*/  BSYNC.RECONVERGENT B0 ;  /* 0x0000000000007941 */ /* 0x000fea0003800200 */
.L_x_2:
[----:B------:R-:W0:Y:S01]  /*0310*/  LDCU.64 UR6, c[0x0][0x390] ;  /* 0x00007200ff0677ac */ /* 0x000e220008000a00 */
[----:B------:R-:W-:Y:S01]  /*0320*/  F2I.TRUNC.NTZ R4, R4 ;  /* 0x0000000400047305 */ /* 0x000fe2000020f100 */
[----:B------:R-:W1:Y:S01]  /*0330*/  LDCU.128 UR8, c[0x0][0x380] ;  /* 0x00007000ff0877ac */ /* 0x000e620008000c00 */
[----:B0-----:R-:W-:-:S05]  /*0340*/  I2FP.F32.S32 R3, UR7 ;  /* 0x0000000700037c45 */ /* 0x001fca0008201400 */
[----:B------:R-:W-:-:S04]  /*0350*/  FMUL R0, R3, R6 ;  /* 0x0000000603007220 */ /* 0x000fc80000400000 */
[----:B------:R-:W0:Y:S02]  /*0360*/  F2I.TRUNC.NTZ R3, R0 ;  /* 0x0000000000037305 */ /* 0x000e24000020f100 */
[----:B0-----:R-:W-:Y:S01]  /*0370*/  IMAD R3, R3, UR6, R4 ;  /* 0x0000000603037c24 */ /* 0x001fe2000f8e0204 */
[----:B------:R-:W0:Y:S04]  /*0380*/  LDCU UR6, c[0x0][0x398] ;  /* 0x00007300ff0677ac */ /* 0x000e280008000800 */
[----:B-1----:R-:W-:-:S04]  /*0390*/  IADD3 R6, P0, PT, R3, UR8, RZ ;  /* 0x0000000803067c10 */ /* 0x002fc8000ff1e0ff */
[----:B------:R-:W-:-:S06]  /*03a0*/  LEA.HI.X.SX32 R7, R3, UR9, 0x1, P0 ;  /* 0x0000000903077c11 */ /* 0x000fcc00080f0eff */
[----:B------:R-:W2:Y:S01]  /*03b0*/  LDG.E.U8 R7, desc[UR4][R6.64] ;  /* 0x0000000406077981 */ /* 0x000ea2000c1e1100 */
[----:B0-----:R-:W-:-:S05]  /*03c0*/  IMAD R5, R5, UR6, R2 ;  /* 0x0000000605057c24 */ /* 0x001fca000f8e0202 */
[----:B------:R-:W-:-:S04]  /*03d0*/  IADD3 R2, P0, PT, R5, UR10, RZ ;  /* 0x0000000a05027c10 */ /* 0x000fc8000ff1e0ff */
[----:B------:R-:W-:-:S05]  /*03e0*/  LEA.HI.X.SX32 R3, R5, UR11, 0x1, P0 ;  /* 0x0000000b05037c11 */ /* 0x000fca00080f0eff */
[----:B--2---:R-:W-:Y:S01]  /*03f0*/  STG.E.U8 desc[UR4][R2.64], R7 ;  /* 0x0000000702007986 */ /* 0x004fe2000c101104 */
[----:B------:R-:W-:Y:S05]  /*0400*/  EXIT ;  /* 0x000000000000794d */ /* 0x000fea0003800000 */
        .weak           $__internal_0_$__cuda_sm3x_div_rn_noftz_f32_slowpath
        .type           $__internal_0_$__cuda_sm3x_div_rn_noftz_f32_slowpath,@function
        .size           $__internal_0_$__cuda_sm3x_div_rn_noftz_f32_slowpath,(.L_x_16 - $__internal_0_$__cuda_sm3x_div_rn_noftz_f32_slowpath)
$__internal_0_$__cuda_sm3x_div_rn_noftz_f32_slowpath:
[----:B------:R-:W-:Y:S01]  /*0410*/  SHF.R.U32.HI R8, RZ, 0x17, R3 ;  /* 0x00000017ff087819 */ /* 0x000fe20000011603 */
[----:B------:R-:W-:Y:S01]  /*0420*/  BSSY.RECONVERGENT B1, `(.L_x_4) ;  /* 0x0000062000017945 */ /* 0x000fe20003800200 */
[----:B------:R-:W-:Y:S02]  /*0430*/  SHF.R.U32.HI R7, RZ, 0x17, R0 ;  /* 0x00000017ff077819 */ /* 0x000fe40000011600 */
[----:B------:R-:W-:Y:S02]  /*0440*/  LOP3.LUT R12, R8, 0xff, RZ, 0xc0, !PT ;  /* 0x000000ff080c7812 */ /* 0x000fe400078ec0ff */
[----:B------:R-:W-:-:S03]  /*0450*/  LOP3.LUT R10, R7, 0xff, RZ, 0xc0, !PT ;  /* 0x000000ff070a7812 */ /* 0x000fc600078ec0ff */
[----:B------:R-:W-:Y:S02]  /*0460*/  VIADD R9, R12, 0xffffffff ;  /* 0xffffffff0c097836 */ /* 0x000fe40000000000 */
[----:B------:R-:W-:-:S03]  /*0470*/  VIADD R8, R10, 0xffffffff ;  /* 0xffffffff0a087836 */ /* 0x000fc60000000000 */
[----:B------:R-:W-:-:S04]  /*0480*/  ISETP.GT.U32.AND P0, PT, R9, 0xfd, PT ;  /* 0x000000fd0900780c */ /* 0x000fc80003f04070 */
[----:B------:R-:W-:-:S13]  /*0490*/  ISETP.GT.U32.OR P0, PT, R8, 0xfd, P0 ;  /* 0x000000fd0800780c */ /* 0x000fda0000704470 */
[----:B------:R-:W-:Y:S01]  /*04a0*/  @!P0 IMAD.MOV.U32 R7, RZ, RZ, RZ ;  /* 0x000000ffff078224 */ /* 0x000fe200078e00ff */
[----:B------:R-:W-:Y:S06]  /*04b0*/  @!P0 BRA `(.L_x_5) ;  /* 0x00000000005c8947 */ /* 0x000fec0003800000 */
[----:B------:R-:W-:Y:S02]  /*04c0*/  FSETP.GTU.FTZ.AND P0, PT, |R0|, +INF , PT ;  /* 0x7f8000000000780b */ /* 0x000fe40003f1c200 */
[----:B------:R-:W-:-:S04]  /*04d0*/  FSETP.GTU.FTZ.AND P1, PT, |R3|, +INF , PT ;  /* 0x7f8000000300780b */ /* 0x000fc80003f3c200 */
[----:B------:R-:W-:-:S13]  /*04e0*/  PLOP3.LUT P0, PT, P0, P1, PT, 0xf8, 0x8f ;  /* 0x00000000008f781c */ /* 0x000fda0000703f70 */
[----:B------:R-:W-:Y:S05]  /*04f0*/  @P0 BRA `(.L_x_6) ;  /* 0x00000004004c0947 */ /* 0x000fea0003800000 */
[----:B------:R-:W-:-:S13]  /*0500*/  LOP3.LUT P0, RZ, R3, 0x7fffffff, R0, 0xc8, !PT ;  /* 0x7fffffff03ff7812 */ /* 0x000fda000780c800 */
[----:B------:R-:W-:Y:S05]  /*0510*/  @!P0 BRA `(.L_x_7) ;  /* 0x00000004003c8947 */ /* 0x000fea0003800000 */
[C---:B------:R-:W-:Y:S02]  /*0520*/  FSETP.NEU.FTZ.AND P2, PT, |R0|.reuse, +INF , PT ;  /* 0x7f8000000000780b */ /* 0x040fe40003f5d200 */
[----:B------:R-:W-:Y:S02]  /*0530*/  FSETP.NEU.FTZ.AND P1, PT, |R3|, +INF , PT ;  /* 0x7f8000000300780b */ /* 0x000fe40003f3d200 */
[----:B------:R-:W-:-:S11]  /*0540*/  FSETP.NEU.FTZ.AND P0, PT, |R0|, +INF , PT ;  /* 0x7f8000000000780b */ /* 0x000fd60003f1d200 */
[----:B------:R-:W-:Y:S05]  /*0550*/  @!P1 BRA !P2, `(.L_x_7) ;  /* 0x00000004002c9947 */ /* 0x000fea0005000000 */
[----:B------:R-:W-:-:S04]  /*0560*/  LOP3.LUT P2, RZ, R0, 0x7fffffff, RZ, 0xc0, !PT ;  /* 0x7fffffff00ff7812 */ /* 0x000fc8000784c0ff */
[----:B------:R-:W-:-:S13]  /*0570*/  PLOP3.LUT P1, PT, P1, P2, PT, 0x2f, 0xf2 ;  /* 0x0000000000f2781c */ /* 0x000fda0000f24577 */
[----:B------:R-:W-:Y:S05]  /*0580*/  @P1 BRA `(.L_x_8) ;  /* 0x0000000400181947 */ /* 0x000fea0003800000 */
[----:B------:R-:W-:-:S04]  /*0590*/  LOP3.LUT P1, RZ, R3, 0x7fffffff, RZ, 0xc0, !PT ;  /* 0x7fffffff03ff7812 */ /* 0x000fc8000782c0ff */
[----:B------:R-:W-:-:S13]  /*05a0*/  PLOP3.LUT P0, PT, P0, P1, PT, 0x2f, 0xf2 ;  /* 0x0000000000f2781c */ /* 0x000fda0000702577 */
[----:B------:R-:W-:Y:S05]  /*05b0*/  @P0 BRA `(.L_x_9) ;  /* 0x0000000400000947 */ /* 0x000fea0003800000 */
[----:B------:R-:W-:Y:S02]  /*05c0*/  ISETP.GE.AND P0, PT, R8, RZ, PT ;  /* 0x000000ff0800720c */ /* 0x000fe40003f06270 */
[----:B------:R-:W-:-:S11]  /*05d0*/  ISETP.GE.AND P1, PT, R9, RZ, PT ;  /* 0x000000ff0900720c */ /* 0x000fd60003f26270 */
[----:B------:R-:W-:Y:S02]  /*05e0*/  @P0 IMAD.MOV.U32 R7, RZ, RZ, RZ ;  /* 0x000000ffff070224 */ /* 0x000fe400078e00ff */
[----:B------:R-:W-:Y:S01]  /*05f0*/  @!P0 FFMA R0, R0, 1.84467440737095516160e+19, RZ ;  /* 0x5f80000000008823 */ /* 0x000fe200000000ff */
[----:B------:R-:W-:Y:S02]  /*0600*/  @!P0 IMAD.MOV.U32 R7, RZ, RZ, -0x40 ;  /* 0xffffffc0ff078424 */ /* 0x000fe400078e00ff */
[----:B------:R-:W-:Y:S02]  /*0610*/  @!P1 FFMA R3, R3, 1.84467440737095516160e+19, RZ ;  /* 0x5f80000003039823 */ /* 0x000fe400000000ff */
[----:B------:R-:W-:-:S07]  /*0620*/  @!P1 VIADD R7, R7, 0x40 ;  /* 0x0000004007079836 */ /* 0x000fce0000000000 */
.L_x_5:
[----:B------:R-:W-:Y:S01]  /*0630*/  LEA R8, R12, 0xc0800000, 0x17 ;  /* 0xc08000000c087811 */ /* 0x000fe200078eb8ff */
[----:B------:R-:W-:Y:S04]  /*0640*/  BSSY.RECONVERGENT B2, `(.L_x_10) ;  /* 0x0000036000027945 */ /* 0x000fe80003800200 */
[----:B------:R-:W-:Y:S02]  /*0650*/  IMAD.IADD R8, R3, 0x1, -R8 ;  /* 0x0000000103087824 */ /* 0x000fe400078e0a08 */
[----:B------:R-:W-:Y:S02]  /*0660*/  VIADD R3, R10, 0xffffff81 ;  /* 0xffffff810a037836 */ /* 0x000fe40000000000 */
[----:B------:R0:W1:Y:S01]  /*0670*/  MUFU.RCP R9, R8 ;  /* 0x0000000800097308 */ /* 0x0000620000001000 */
[----:B------:R-:W-:Y:S01]  /*0680*/  FADD.FTZ R11, -R8, -RZ ;  /* 0x800000ff080b7221 */ /* 0x000fe20000010100 */
[C---:B------:R-:W-:Y:S01]  /*0690*/  IMAD R0, R3.reuse, -0x800000, R0 ;  /* 0xff80000003007824 */ /* 0x040fe200078e0200 */
[----:B0-----:R-:W-:-:S05]  /*06a0*/  IADD3 R8, PT, PT, R3, 0x7f, -R12 ;  /* 0x0000007f03087810 */ /* 0x001fca0007ffe80c */
[----:B------:R-:W-:Y:S02]  /*06b0*/  IMAD.IADD R8, R8, 0x1, R7 ;  /* 0x0000000108087824 */ /* 0x000fe400078e0207 */
[----:B-1----:R-:W-:-:S04]  /*06c0*/  FFMA R10, R9, R11, 1 ;  /* 0x3f800000090a7423 */ /* 0x002fc8000000000b */
[----:B------:R-:W-:-:S04]  /*06d0*/  FFMA R14, R9, R10, R9 ;  /* 0x0000000a090e7223 */ /* 0x000fc80000000009 */
[----:B------:R-:W-:-:S04]  /*06e0*/  FFMA R9, R0, R14, RZ ;  /* 0x0000000e00097223 */ /* 0x000fc800000000ff */
[----:B------:R-:W-:-:S04]  /*06f0*/  FFMA R10, R11, R9, R0 ;  /* 0x000000090b0a7223 */ /* 0x000fc80000000000 */
[----:B------:R-:W-:-:S04]  /*0700*/  FFMA R9, R14, R10, R9 ;  /* 0x0000000a0e097223 */ /* 0x000fc80000000009 */
[----:B------:R-:W-:-:S04]  /*0710*/  FFMA R10, R11, R9, R0 ;  /* 0x000000090b0a7223 */ /* 0x000fc80000000000 */
[----:B------:R-:W-:-:S05]  /*0720*/  FFMA R0, R14, R10, R9 ;  /* 0x0000000a0e007223 */ /* 0x000fca0000000009 */
[----:B------:R-:W-:-:S04]  /*0730*/  SHF.R.U32.HI R3, RZ, 0x17, R0 ;  /* 0x00000017ff037819 */ /* 0x000fc80000011600 */
[----:B------:R-:W-:-:S05]  /*0740*/  LOP3.LUT R3, R3, 0xff, RZ, 0xc0, !PT ;  /* 0x000000ff03037812 */ /* 0x000fca00078ec0ff */
[----:B------:R-:W-:-:S04]  /*0750*/  IMAD.IADD R11, R3, 0x1, R8 ;  /* 0x00000001030b7824 */ /* 0x000fc800078e0208 */
[----:B------:R-:W-:-:S05]  /*0760*/  VIADD R3, R11, 0xffffffff ;  /* 0xffffffff0b037836 */ /* 0x000fca0000000000 */
[----:B------:R-:W-:-:S13]  /*0770*/  ISETP.GE.U32.AND P0, PT, R3, 0xfe, PT ;  /* 0x000000fe0300780c */ /* 0x000fda0003f06070 */
[----:B------:R-:W-:Y:S05]  /*0780*/  @!P0 BRA `(.L_x_11) ;  /* 0x0000000000808947 */ /* 0x000fea0003800000 */
[----:B------:R-:W-:-:S13]  /*0790*/  ISETP.GT.AND P0, PT, R11, 0xfe, PT ;  /* 0x000000fe0b00780c */ /* 0x000fda0003f04270 */
[----:B------:R-:W-:Y:S05]  /*07a0*/  @P0 BRA `(.L_x_12) ;  /* 0x00000000006c0947 */ /* 0x000fea0003800000 */
[----:B------:R-:W-:-:S13]  /*07b0*/  ISETP.GE.AND P0, PT, R11, 0x1, PT ;  /* 0x000000010b00780c */ /* 0x000fda0003f06270 */
[----:B------:R-:W-:Y:S05]  /*07c0*/  @P0 BRA `(.L_x_13) ;  /* 0x0000000000740947 */ /* 0x000fea0003800000 */
[----:B------:R-:W-:Y:S02]  /*07d0*/  ISETP.GE.AND P0, PT, R11, -0x18, PT ;  /* 0xffffffe80b00780c */ /* 0x000fe40003f06270 */
[----:B------:R-:W-:-:S11]  /*07e0*/  LOP3.LUT R0, R0, 0x80000000, RZ, 0xc0, !PT ;  /* 0x8000000000007812 */ /* 0x000fd600078ec0ff */
[----:B------:R-:W-:Y:S05]  /*07f0*/  @!P0 BRA `(.L_x_13) ;  /* 0x0000000000688947 */ /* 0x000fea0003800000 */
[CCC-:B------:R-:W-:Y:S01]  /*0800*/  FFMA.RZ R3, R14.reuse, R10.reuse, R9.reuse ;  /* 0x0000000a0e037223 */ /* 0x1c0fe2000000c009 */
[CCC-:B------:R-:W-:Y:S01]  /*0810*/  FFMA.RM R8, R14.reuse, R10.reuse, R9.reuse ;  /* 0x0000000a0e087223 */ /* 0x1c0fe20000004009 */
[C---:B------:R-:W-:Y:S02]  /*0820*/  ISETP.NE.AND P2, PT, R11.reuse, RZ, PT ;  /* 0x000000ff0b00720c */ /* 0x040fe40003f45270 */
[----:B------:R-:W-:Y:S02]  /*0830*/  ISETP.NE.AND P1, PT, R11, RZ, PT ;  /* 0x000000ff0b00720c */ /* 0x000fe40003f25270 */
[----:B------:R-:W-:Y:S01]  /*0840*/  LOP3.LUT R7, R3, 0x7fffff, RZ, 0xc0, !PT ;  /* 0x007fffff03077812 */ /* 0x000fe200078ec0ff */
[----:B------:R-:W-:Y:S01]  /*0850*/  FFMA.RP R3, R14, R10, R9 ;  /* 0x0000000a0e037223 */ /* 0x000fe20000008009 */
[----:B------:R-:W-:Y:S02]  /*0860*/  VIADD R10, R11, 0x20 ;  /* 0x000000200b0a7836 */ /* 0x000fe40000000000 */
[----:B------:R-:W-:Y:S01]  /*0870*/  LOP3.LUT R7, R7, 0x800000, RZ, 0xfc, !PT ;  /* 0x0080000007077812 */ /* 0x000fe200078efcff */
[----:B------:R-:W-:Y:S01]  /*0880*/  IMAD.MOV R9, RZ, RZ, -R11 ;  /* 0x000000ffff097224 */ /* 0x000fe200078e0a0b */
[----:B------:R-:W-:-:S02]  /*0890*/  FSETP.NEU.FTZ.AND P0, PT, R3, R8, PT ;  /* 0x000000080300720b */ /* 0x000fc40003f1d000 */
[----:B------:R-:W-:Y:S02]  /*08a0*/  SHF.L.U32 R10, R7, R10, RZ ;  /* 0x0000000a070a7219 */ /* 0x000fe400000006ff */
[----:B------:R-:W-:Y:S02]  /*08b0*/  SEL R8, R9, RZ, P2 ;  /* 0x000000ff09087207 */ /* 0x000fe40001000000 */
[----:B------:R-:W-:Y:S02]  /*08c0*/  ISETP.NE.AND P1, PT, R10, RZ, P1 ;  /* 0x000000ff0a00720c */ /* 0x000fe40000f25270 */
[----:B------:R-:W-:Y:S02]  /*08d0*/  SHF.R.U32.HI R8, RZ, R8, R7 ;  /* 0x00000008ff087219 */ /* 0x000fe40000011607 */
[----:B------:R-:W-:Y:S02]  /*08e0*/  PLOP3.LUT P0, PT, P0, P1, PT, 0xf8, 0x8f ;  /* 0x00000000008f781c */ /* 0x000fe40000703f70 */
[----:B------:R-:W-:-:S02]  /*08f0*/  SHF.R.U32.HI R10, RZ, 0x1, R8 ;  /* 0x00000001ff0a7819 */ /* 0x000fc40000011608 */
[----:B------:R-:W-:-:S04]  /*0900*/  SEL R3, RZ, 0x1, !P0 ;  /* 0x00000001ff037807 */ /* 0x000fc80004000000 */
[----:B------:R-:W-:-:S04]  /*0910*/  LOP3.LUT R3, R3, 0x1, R10, 0xf8, !PT ;  /* 0x0000000103037812 */ /* 0x000fc800078ef80a */
[----:B------:R-:W-:-:S05]  /*0920*/  LOP3.LUT R3, R3, R8, RZ, 0xc0, !PT ;  /* 0x0000000803037212 */ /* 0x000fca00078ec0ff */
[----:B------:R-:W-:-:S05]  /*0930*/  IMAD.IADD R3, R10, 0x1, R3 ;  /* 0x000000010a037824 */ /* 0x000fca00078e0203 */
[----:B------:R-:W-:Y:S01]  /*0940*/  LOP3.LUT R0, R3, R0, RZ, 0xfc, !PT ;  /* 0x0000000003007212 */ /* 0x000fe200078efcff */
[----:B------:R-:W-:Y:S06]  /*0950*/  BRA `(.L_x_13) ;  /* 0x0000000000107947 */ /* 0x000fec0003800000 */
.L_x_12:
[----:B------:R-:W-:-:S04]  /*0960*/  LOP3.LUT R0, R0, 0x80000000, RZ, 0xc0, !PT ;  /* 0x8000000000007812 */ /* 0x000fc800078ec0ff */
[----:B------:R-:W-:Y:S01]  /*0970*/  LOP3.LUT R0, R0, 0x7f800000, RZ, 0xfc, !PT ;  /* 0x7f80000000007812 */ /* 0x000fe200078efcff */
[----:B------:R-:W-:Y:S06]  /*0980*/  BRA `(.L_x_13) ;  /* 0x0000000000047947 */ /* 0x000fec0003800000 */
.L_x_11:
[----:B------:R-:W-:-:S07]  /*0990*/  IMAD R0, R8, 0x800000, R0 ;  /* 0x0080000008007824 */ /* 0x000fce00078e0200 */
.L_x_13:
[----:B------:R-:W-:Y:S05]  /*09a0*/  BSYNC.RECONVERGENT B2 ;  /* 0x0000000000027941 */ /* 0x000fea0003800200 */
.L_x_10:
[----:B------:R-:W-:Y:S05]  /*09b0*/  BRA `(.L_x_14) ;  /* 0x0000000000207947 */ /* 0x000fea0003800000 */
.L_x_9:
[----:B------:R-:W-:-:S04]  /*09c0*/  LOP3.LUT R0, R3, 0x80000000, R0, 0x48, !PT ;  /* 0x8000000003007812 */ /* 0x000fc800078e4800 */
[----:B------:R-:W-:Y:S01]  /*09d0*/  LOP3.LUT R0, R0, 0x7f800000, RZ, 0xfc, !PT ;  /* 0x7f80000000007812 */ /* 0x000fe200078efcff */
[----:B------:R-:W-:Y:S06]  /*09e0*/  BRA `(.L_x_14) ;  /* 0x0000000000147947 */ /* 0x000fec0003800000 */
.L_x_8:
[----:B------:R-:W-:Y:S01]  /*09f0*/  LOP3.LUT R0, R3, 0x80000000, R0, 0x48, !PT ;  /* 0x8000000003007812 */ /* 0x000fe200078e4800 */
[----:B------:R-:W-:Y:S06]  /*0a00*/  BRA `(.L_x_14) ;  /* 0x00000000000c7947 */ /* 0x000fec0003800000 */
.L_x_7:
[----:B------:R-:W0:Y:S01]  /*0a10*/  MUFU.RSQ R0, -QNAN ;  /* 0xffc0000000007908 */ /* 0x000e220000001400 */
[----:B------:R-:W-:Y:S05]  /*0a20*/  BRA `(.L_x_14) ;  /* 0x0000000000047947 */ /* 0x000fea0003800000 */
.L_x_6:
[----:B------:R-:W-:-:S07]  /*0a30*/  FADD.FTZ R0, R0, R3 ;  /* 0x0000000300007221 */ /* 0x000fce0000010000 */
.L_x_14:
[----:B------:R-:W-:Y:S05]  /*0a40*/  BSYNC.RECONVERGENT B1 ;  /* 0x0000000000017941 */ /* 0x000fea0003800200 */
.L_x_4:
[----:B------:R-:W-:-:S04]  /*0a50*/  IMAD.MOV.U32 R7, RZ, RZ, 0x0 ;  /* 0x00000000ff077424 */ /* 0x000fc800078e00ff */
[----:B0-----:R-:W-:Y:S05]  /*0a60*/  RET.REL.NODEC R6 `(_Z11resizeImagePKhPhiiii) ;  /* 0xfffffff406647950 */ /* 0x001fea0003c3ffff */
.L_x_15:
[----:B------:R-:W-:-:S00]  /*0a70*/  BRA `(.L_x_15) ;  /* 0xfffffffc00fc7947 */ /* 0x000fc0000383ffff */
[----:B------:R-:W-:-:S00]  /*0a80*/  NOP ;  /* 0x0000000000007918 */ /* 0x000fc00000000000 */
[----:B------:R-:W-:-:S00]  /*0a90*/  NOP ;  /* 0x0000000000007918 */ /* 0x000fc00000000000 */
[----:B------:R-:W-:-:S00]  /*0aa0*/  NOP ;  /* 0x0000000000007918 */ /* 0x000fc00000000000 */
[----:B------:R-:W-:-:S00]  /*0ab0*/  NOP ;  /* 0x0000000000007918 */ /* 0x000fc00000000000 */
[----:B------:R-:W-:-:S00]  /*0ac0*/  NOP ;  /* 0x0000000000007918 */ /* 0x000fc00000000000 */
[----:B------:R-:W-:-:S00]  /*0ad0*/  NOP ;  /* 0x0000000000007918 */ /* 0x000fc00000000000 */
[----:B------:R-:W-:-:S00]  /*0ae0*/  NOP ;  /* 0x0000000000007918 */ /* 0x000fc00000000000 */
[----:B------:R-:W-:-:S00]  /*0af0*/  NOP ;  /* 0x0000000000007918 */ /* 0x000fc00000000000 */
.L_x_16:


//--------------------- .nv.shared.reserved.0     --------------------------
	.section	.nv.shared.reserved.0,"aw",@nobits
	.weak		__nv_reservedSMEM_offset_0_alias
	.size		__nv_reservedSMEM_offset_0_alias, 0, 64
	.other		__nv_reservedSMEM_offset_0_alias,@"STO_CUDA_RESERVED_SHARED STV_DEFAULT"
__nv_reservedSMEM_offset_0_alias:
	.zero		0
	.zero		64


//--------------------- .nv.constant0._Z11resizeImagePKhPhiiii --------------------------
	.section	.nv.constant0._Z11resizeImagePKhPhiiii,"a",@progbits
	.sectionflags	@""
	.align	4
.nv.constant0._Z11resizeImagePKhPhiiii:
	.zero		928


//--------------------- SYMBOLS --------------------------

	.type		.nv.reservedSmem.offset0,@object
	.size		.nv.reservedSmem.offset0,0x4
